	.headerflags	@"EF_CUDA_TEXMODE_UNIFIED EF_CUDA_64BIT_ADDRESS EF_CUDA_ACCELERATORS EF_CUDA_SM90 EF_CUDA_VIRTUAL_SM(EF_CUDA_SM90)"
	.elftype	@"ET_EXEC"


//--------------------- .nv.info                  --------------------------
	.section	.nv.info,"",@"SHT_CUDA_INFO"
	.align	4


	//----- nvinfo : EIATTR_REGCOUNT
	.align		4
        /*0000*/ 	.byte	0x04, 0x2f
        /*0002*/ 	.short	(.L_3 - .L_2)
	.align		4
.L_2:
        /*0004*/ 	.word	index@(triton_poi_fused__native_batch_norm_legit_no_training_convolution_19)
        /*0008*/ 	.word	0x00000016


	//----- nvinfo : EIATTR_MIN_STACK_SIZE
	.align		4
.L_3:
        /*000c*/ 	.byte	0x04, 0x12
        /*000e*/ 	.short	(.L_5 - .L_4)
	.align		4
.L_4:
        /*0010*/ 	.word	index@(triton_poi_fused__native_batch_norm_legit_no_training_convolution_19)
        /*0014*/ 	.word	0x00000000


	//----- nvinfo : EIATTR_FRAME_SIZE
	.align		4
.L_5:
        /*0018*/ 	.byte	0x04, 0x11
        /*001a*/ 	.short	(.L_7 - .L_6)
	.align		4
.L_6:
        /*001c*/ 	.word	index@(triton_poi_fused__native_batch_norm_legit_no_training_convolution_19)
        /*0020*/ 	.word	0x00000000


	//----- nvinfo : EIATTR_MIN_STACK_SIZE
	.align		4
.L_7:
        /*0024*/ 	.byte	0x04, 0x12
        /*0026*/ 	.short	(.L_9 - .L_8)
	.align		4
.L_8:
        /*0028*/ 	.word	index@(triton_poi_fused__native_batch_norm_legit_no_training_convolution_19)
        /*002c*/ 	.word	0x00000000
.L_9:


//--------------------- .nv.info.triton_poi_fused__native_batch_norm_legit_no_training_convolution_19 --------------------------
	.section	.nv.info.triton_poi_fused__native_batch_norm_legit_no_training_convolution_19,"",@"SHT_CUDA_INFO"
	.sectionflags	@""
	.align	4


	//----- nvinfo : EIATTR_CUDA_API_VERSION
	.align		4
        /*0000*/ 	.byte	0x04, 0x37
        /*0002*/ 	.short	(.L_11 - .L_10)
.L_10:
        /*0004*/ 	.word	0x0000007c


	//----- nvinfo : EIATTR_KPARAM_INFO
	.align		4
.L_11:
        /*0008*/ 	.byte	0x04, 0x17
        /*000a*/ 	.short	(.L_13 - .L_12)
.L_12:
        /*000c*/ 	.word	0x00000000
        /*0010*/ 	.short	0x0007
        /*0012*/ 	.short	0x0038
        /*0014*/ 	.byte	0x00, 0xf0, 0x11, 0x00


	//----- nvinfo : EIATTR_KPARAM_INFO
	.align		4
.L_13:
        /*0018*/ 	.byte	0x04, 0x17
        /*001a*/ 	.short	(.L_15 - .L_14)
.L_14:
        /*001c*/ 	.word	0x00000000
        /*0020*/ 	.short	0x0006
        /*0022*/ 	.short	0x0030
        /*0024*/ 	.byte	0x00, 0xf4, 0x21, 0x00


	//----- nvinfo : EIATTR_KPARAM_INFO
	.align		4
.L_15:
        /*0028*/ 	.byte	0x04, 0x17
        /*002a*/ 	.short	(.L_17 - .L_16)
.L_16:
        /*002c*/ 	.word	0x00000000
        /*0030*/ 	.short	0x0005
        /*0032*/ 	.short	0x0028
        /*0034*/ 	.byte	0x00, 0xf4, 0x21, 0x00


	//----- nvinfo : EIATTR_KPARAM_INFO
	.align		4
.L_17:
        /*0038*/ 	.byte	0x04, 0x17
        /*003a*/ 	.short	(.L_19 - .L_18)
.L_18:
        /*003c*/ 	.word	0x00000000
        /*0040*/ 	.short	0x0004
        /*0042*/ 	.short	0x0020
        /*0044*/ 	.byte	0x00, 0xf4, 0x21, 0x00


	//----- nvinfo : EIATTR_KPARAM_INFO
	.align		4
.L_19:
        /*0048*/ 	.byte	0x04, 0x17
        /*004a*/ 	.short	(.L_21 - .L_20)
.L_20:
        /*004c*/ 	.word	0x00000000
        /*0050*/ 	.short	0x0003
        /*0052*/ 	.short	0x0018
        /*0054*/ 	.byte	0x00, 0xf4, 0x21, 0x00


	//----- nvinfo : EIATTR_KPARAM_INFO
	.align		4
.L_21:
        /*0058*/ 	.byte	0x04, 0x17
        /*005a*/ 	.short	(.L_23 - .L_22)
.L_22:
        /*005c*/ 	.word	0x00000000
        /*0060*/ 	.short	0x0002
        /*0062*/ 	.short	0x0010
        /*0064*/ 	.byte	0x00, 0xf4, 0x21, 0x00


	//----- nvinfo : EIATTR_KPARAM_INFO
	.align		4
.L_23:
        /*0068*/ 	.byte	0x04, 0x17
        /*006a*/ 	.short	(.L_25 - .L_24)
.L_24:
        /*006c*/ 	.word	0x00000000
        /*0070*/ 	.short	0x0001
        /*0072*/ 	.short	0x0008
        /*0074*/ 	.byte	0x00, 0xf4, 0x21, 0x00


	//----- nvinfo : EIATTR_KPARAM_INFO
	.align		4
.L_25:
        /*0078*/ 	.byte	0x04, 0x17
        /*007a*/ 	.short	(.L_27 - .L_26)
.L_26:
        /*007c*/ 	.word	0x00000000
        /*0080*/ 	.short	0x0000
        /*0082*/ 	.short	0x0000
        /*0084*/ 	.byte	0x00, 0xf4, 0x21, 0x00


	//----- nvinfo : EIATTR_SPARSE_MMA_MASK
	.align		4
.L_27:
        /*0088*/ 	.byte	0x03, 0x50
        /*008a*/ 	.short	0x0000


	//----- nvinfo : EIATTR_MAXREG_COUNT
	.align		4
        /*008c*/ 	.byte	0x03, 0x1b
        /*008e*/ 	.short	0x00ff


	//----- nvinfo : EIATTR_EXIT_INSTR_OFFSETS
	.align		4
        /*0090*/ 	.byte	0x04, 0x1c
        /*0092*/ 	.short	(.L_29 - .L_28)


	//   ....[0]....
.L_28:
        /*0094*/ 	.word	0x00000370


	//----- nvinfo : EIATTR_REQNTID
	.align		4
.L_29:
        /*0098*/ 	.byte	0x04, 0x10
        /*009a*/ 	.short	(.L_31 - .L_30)
.L_30:
        /*009c*/ 	.word	0x00000080
        /*00a0*/ 	.word	0x00000001
        /*00a4*/ 	.word	0x00000001


	//----- nvinfo : EIATTR_CBANK_PARAM_SIZE
	.align		4
.L_31:
        /*00a8*/ 	.byte	0x03, 0x19
        /*00aa*/ 	.short	0x003c


	//----- nvinfo : EIATTR_PARAM_CBANK
	.align		4
        /*00ac*/ 	.byte	0x04, 0x0a
        /*00ae*/ 	.short	(.L_33 - .L_32)
	.align		4
.L_32:
        /*00b0*/ 	.word	index@(.nv.constant0.triton_poi_fused__native_batch_norm_legit_no_training_convolution_19)
        /*00b4*/ 	.short	0x0210
        /*00b6*/ 	.short	0x003c


	//----- nvinfo : EIATTR_SW_WAR
	.align		4
.L_33:
        /*00b8*/ 	.byte	0x04, 0x36
        /*00ba*/ 	.short	(.L_35 - .L_34)
.L_34:
        /*00bc*/ 	.word	0x00000008
.L_35:


//--------------------- .nv.callgraph             --------------------------
	.section	.nv.callgraph,"",@"SHT_CUDA_CALLGRAPH"
	.align	4
	.sectionentsize	8
	.align		4
        /*0000*/ 	.word	0x00000000
	.align		4
        /*0004*/ 	.word	0xffffffff
	.align		4
        /*0008*/ 	.word	0x00000000
	.align		4
        /*000c*/ 	.word	0xfffffffe
	.align		4
        /*0010*/ 	.word	0x00000000
	.align		4
        /*0014*/ 	.word	0xfffffffd
	.align		4
        /*0018*/ 	.word	0x00000000
	.align		4
        /*001c*/ 	.word	0xfffffffc


//--------------------- .nv.constant4             --------------------------
	.section	.nv.constant4,"a",@progbits
	.align	8
	.align		8
.nv.constant4:
        /*0000*/ 	.dword	_$_str
	.align		8
        /*0008*/ 	.dword	_$_str_$_2


//--------------------- .text.triton_poi_fused__native_batch_norm_legit_no_training_convolution_19 --------------------------
	.section	.text.triton_poi_fused__native_batch_norm_legit_no_training_convolution_19,"ax",@progbits
	.align	128
        .global         triton_poi_fused__native_batch_norm_legit_no_training_convolution_19
        .type           triton_poi_fused__native_batch_norm_legit_no_training_convolution_19,@function
        .size           triton_poi_fused__native_batch_norm_legit_no_training_convolution_19,(.L_x_1 - triton_poi_fused__native_batch_norm_legit_no_training_convolution_19)
        .other          triton_poi_fused__native_batch_norm_legit_no_training_convolution_19,@"STO_CUDA_ENTRY STV_DEFAULT"
triton_poi_fused__native_batch_norm_legit_no_training_convolution_19:
.text.triton_poi_fused__native_batch_norm_legit_no_training_convolution_19:
[----:B------:R-:W-:Y:S01]  /*0000*/  LDC R1, c[0x0][0x28] ;  /* 0x00000a00ff017b82 */ /* 0x000fe20000000800 */
[----:B------:R-:W1:Y:S07]  /*0010*/  S2R R0, SR_TID.X ;  /* 0x0000000000007919 */ /* 0x000e6e0000002100 */
[----:B------:R-:W2:Y:S01]  /*0020*/  LDC.64 R14, c[0x0][0x228] ;  /* 0x00008a00ff0e7b82 */ /* 0x000ea20000000a00 */
[----:B------:R-:W-:Y:S01]  /*0030*/  ULDC.64 UR4, c[0x0][0x208] ;  /* 0x0000820000047ab9 */ /* 0x000fe20000000a00 */
[----:B------:R-:W3:Y:S06]  /*0040*/  S2R R5, SR_CTAID.X ;  /* 0x0000000000057919 */ /* 0x000eec0000002500 */
[----:B------:R-:W4:Y:S08]  /*0050*/  LDC.64 R10, c[0x0][0x218] ;  /* 0x00008600ff0a7b82 */ /* 0x000f300000000a00 */
[----:B------:R-:W5:Y:S08]  /*0060*/  LDC.64 R12, c[0x0][0x220] ;  /* 0x00008800ff0c7b82 */ /* 0x000f700000000a00 */
[----:B------:R-:W5:Y:S01]  /*0070*/  LDC.64 R16, c[0x0][0x230] ;  /* 0x00008c00ff107b82 */ /* 0x000f620000000a00 */
[----:B-1----:R-:W-:-:S02]  /*0080*/  SHF.L.U32 R0, R0, 0x1, RZ ;  /* 0x0000000100007819 */ /* 0x002fc400000006ff */
[----:B---3--:R-:W-:Y:S02]  /*0090*/  SHF.R.S32.HI R3, RZ, 0x17, R5 ;  /* 0x00000017ff037819 */ /* 0x008fe40000011405 */
[----:B------:R-:W-:Y:S02]  /*00a0*/  LOP3.LUT R0, R0, 0xfe, RZ, 0xc0, !PT ;  /* 0x000000fe00007812 */ /* 0x000fe400078ec0ff */
[----:B------:R-:W-:Y:S02]  /*00b0*/  SGXT R3, R3, 0x1 ;  /* 0x000000010303781a */ /* 0x000fe40000000200 */
[----:B------:R-:W-:Y:S02]  /*00c0*/  LEA R0, R5, R0, 0x8 ;  /* 0x0000000005007211 */ /* 0x000fe400078e40ff */
[----:B------:R-:W1:Y:S02]  /*00d0*/  LDC.64 R4, c[0x0][0x238] ;  /* 0x00008e00ff047b82 */ /* 0x000e640000000a00 */
[----:B------:R-:W-:-:S04]  /*00e0*/  LEA.HI R3, R3, R0, RZ, 0x6 ;  /* 0x0000000003037211 */ /* 0x000fc800078f30ff */
[----:B------:R-:W-:-:S04]  /*00f0*/  SHF.R.S32.HI R3, RZ, 0x6, R3 ;  /* 0x00000006ff037819 */ /* 0x000fc80000011403 */
[----:B------:R-:W-:-:S04]  /*0100*/  LEA.HI R2, R3, R3, RZ, 0x7 ;  /* 0x0000000303027211 */ /* 0x000fc800078f38ff */
[----:B------:R-:W-:-:S04]  /*0110*/  LOP3.LUT R2, R2, 0xffffff80, RZ, 0xc0, !PT ;  /* 0xffffff8002027812 */ /* 0x000fc800078ec0ff */
[----:B------:R-:W-:Y:S02]  /*0120*/  IADD3 R19, R3, -R2, RZ ;  /* 0x8000000203137210 */ /* 0x000fe40007ffe0ff */
[----:B------:R-:W3:Y:S03]  /*0130*/  LDC.64 R2, c[0x0][0x210] ;  /* 0x00008400ff027b82 */ /* 0x000ee60000000a00 */
[----:B--2---:R-:W-:-:S05]  /*0140*/  IMAD.WIDE R14, R19, 0x4, R14 ;  /* 0x00000004130e7825 */ /* 0x004fca00078e020e */
[----:B------:R2:W2:Y:S01]  /*0150*/  LDG.E.EL R18, desc[UR4][R14.64] ;  /* 0x000000040e127981 */ /* 0x0004a2000c2e1900 */
[----:B----4-:R-:W-:-:S04]  /*0160*/  IMAD.WIDE R10, R19, 0x4, R10 ;  /* 0x00000004130a7825 */ /* 0x010fc800078e020a */
[----:B-----5:R-:W-:Y:S01]  /*0170*/  IMAD.WIDE R12, R19, 0x4, R12 ;  /* 0x00000004130c7825 */ /* 0x020fe200078e020c */
[----:B------:R4:W5:Y:S04]  /*0180*/  LDG.E.EL R8, desc[UR4][R10.64] ;  /* 0x000000040a087981 */ /* 0x000968000c2e1900 */
[----:B------:R-:W5:Y:S01]  /*0190*/  LDG.E.EL R9, desc[UR4][R12.64] ;  /* 0x000000040c097981 */ /* 0x000f62000c2e1900 */
[----:B---3--:R-:W-:-:S05]  /*01a0*/  IMAD.WIDE R2, R0, 0x4, R2 ;  /* 0x0000000400027825 */ /* 0x008fca00078e0202 */
[----:B------:R-:W5:Y:S01]  /*01b0*/  LDG.E.64 R6, desc[UR4][R2.64] ;  /* 0x0000000402067981 */ /* 0x000f62000c1e1b00 */
[----:B0-2---:R-:W-:-:S04]  /*01c0*/  IMAD.WIDE R14, R19, 0x4, R16 ;  /* 0x00000004130e7825 */ /* 0x005fc800078e0210 */
[----:B-1----:R-:W-:Y:S02]  /*01d0*/  IMAD.WIDE R16, R19, 0x4, R4 ;  /* 0x0000000413107825 */ /* 0x002fe400078e0204 */
[----:B------:R-:W2:Y:S01]  /*01e0*/  LDG.E.EL R14, desc[UR4][R14.64] ;  /* 0x000000040e0e7981 */ /* 0x000ea2000c2e1900 */
[----:B----4-:R-:W-:Y:S01]  /*01f0*/  HFMA2.MMA R10, -RZ, RZ, 1.625, 0 ;  /* 0x3e800000ff0a7435 */ /* 0x010fe200000001ff */
[----:B------:R-:W0:Y:S02]  /*0200*/  LDC.64 R4, c[0x0][0x240] ;  /* 0x00009000ff047b82 */ /* 0x000e240000000a00 */
[----:B------:R-:W2:Y:S01]  /*0210*/  LDG.E.EL R17, desc[UR4][R16.64] ;  /* 0x0000000410117981 */ /* 0x000ea2000c2e1900 */
[----:B0-----:R-:W-:-:S04]  /*0220*/  IMAD.WIDE R4, R0, 0x4, R4 ;  /* 0x0000000400047825 */ /* 0x001fc800078e0204 */
[----:B------:R-:W-:-:S04]  /*0230*/  FADD R18, R18, 9.9999997473787516356e-06 ;  /* 0x3727c5ac12127421 */ /* 0x000fc80000000000 */
[----:B------:R-:W0:Y:S02]  /*0240*/  MUFU.SQRT R19, R18 ;  /* 0x0000001200137308 */ /* 0x000e240000002000 */
[C---:B0-----:R-:W-:Y:S02]  /*0250*/  FSETP.GT.AND P0, PT, R19.reuse, 8.50705917302346158658e+37, PT ;  /* 0x7e8000001300780b */ /* 0x041fe40003f04000 */
[----:B------:R-:W-:-:S11]  /*0260*/  FSETP.GEU.AND P1, PT, R19, 1.175494350822287508e-38, PT ;  /* 0x008000001300780b */ /* 0x000fd60003f2e000 */
[----:B------:R-:W-:-:S04]  /*0270*/  @P0 FMUL R19, R19, 0.25 ;  /* 0x3e80000013130820 */ /* 0x000fc80000400000 */
[----:B------:R-:W-:-:S06]  /*0280*/  @!P1 FMUL R19, R19, 16777216 ;  /* 0x4b80000013139820 */ /* 0x000fcc0000400000 */
[----:B------:R-:W0:Y:S01]  /*0290*/  MUFU.RCP R19, R19 ;  /* 0x0000001300137308 */ /* 0x000e220000001000 */
[----:B------:R-:W-:Y:S01]  /*02a0*/  FSEL R10, R10, 1, P0 ;  /* 0x3f8000000a0a7808 */ /* 0x000fe20000000000 */
[--C-:B-----5:R-:W-:Y:S01]  /*02b0*/  FADD R6, R6, R8.reuse ;  /* 0x0000000806067221 */ /* 0x120fe20000000000 */
[----:B------:R-:W-:-:S03]  /*02c0*/  FADD R7, R7, R8 ;  /* 0x0000000807077221 */ /* 0x000fc60000000000 */
[----:B------:R-:W-:Y:S01]  /*02d0*/  @!P1 FMUL R10, R10, 16777216 ;  /* 0x4b8000000a0a9820 */ /* 0x000fe20000400000 */
[C---:B------:R-:W-:Y:S01]  /*02e0*/  FADD R8, -R9.reuse, R6 ;  /* 0x0000000609087221 */ /* 0x040fe20000000100 */
[----:B------:R-:W-:Y:S02]  /*02f0*/  FADD R9, -R9, R7 ;  /* 0x0000000709097221 */ /* 0x000fe40000000100 */
[----:B0-----:R-:W-:-:S04]  /*0300*/  FMUL R10, R19, R10 ;  /* 0x0000000a130a7220 */ /* 0x001fc80000400000 */
[-C--:B------:R-:W-:Y:S01]  /*0310*/  FMUL R8, R8, R10.reuse ;  /* 0x0000000a08087220 */ /* 0x080fe20000400000 */
[----:B------:R-:W-:-:S03]  /*0320*/  FMUL R10, R9, R10 ;  /* 0x0000000a090a7220 */ /* 0x000fc60000400000 */
[C-C-:B--2---:R-:W-:Y:S01]  /*0330*/  FFMA R8, R14.reuse, R8, R17.reuse ;  /* 0x000000080e087223 */ /* 0x144fe20000000011 */
[----:B------:R-:W-:Y:S01]  /*0340*/  FFMA R9, R14, R10, R17 ;  /* 0x0000000a0e097223 */ /* 0x000fe20000000011 */
[----:B------:R-:W-:Y:S04]  /*0350*/  STG.E.64 desc[UR4][R2.64], R6 ;  /* 0x0000000602007986 */ /* 0x000fe8000c101b04 */
[----:B------:R-:W-:Y:S01]  /*0360*/  STG.E.64 desc[UR4][R4.64], R8 ;  /* 0x0000000804007986 */ /* 0x000fe2000c101b04 */
[----:B------:R-:W-:Y:S05]  /*0370*/  EXIT ;  /* 0x000000000000794d */ /* 0x000fea0003800000 */
.L_x_0:
[----:B------:R-:W-:-:S00]  /*0380*/  BRA `(.L_x_0) ;  /* 0xfffffffc00fc7947 */ /* 0x000fc0000383ffff */
[----:B------:R-:W-:-:S00]  /*0390*/  NOP ;  /* 0x0000000000007918 */ /* 0x000fc00000000000 */
        /* <DEDUP_REMOVED lines=14> */
.L_x_1:


//--------------------- .nv.global.init           --------------------------
	.section	.nv.global.init,"aw",@progbits
.nv.global.init:
	.type		_$_str,@object
	.size		_$_str,(_$_str_$_2 - _$_str)
_$_str:
        /*0000*/ 	.byte	0x5f, 0x5f, 0x43, 0x55, 0x44, 0x41, 0x5f, 0x46, 0x54, 0x5a, 0x00
	.type		_$_str_$_2,@object
	.size		_$_str_$_2,(.L_1 - _$_str_$_2)
_$_str_$_2:
        /*000b*/ 	.byte	0x5f, 0x5f, 0x43, 0x55, 0x44, 0x41, 0x5f, 0x50, 0x52, 0x45, 0x43, 0x5f, 0x53, 0x51, 0x52, 0x54
        /*001b*/ 	.byte	0x00
.L_1:


//--------------------- .nv.constant0.triton_poi_fused__native_batch_norm_legit_no_training_convolution_19 --------------------------
	.section	.nv.constant0.triton_poi_fused__native_batch_norm_legit_no_training_convolution_19,"a",@progbits
	.sectionflags	@""
	.align	4
.nv.constant0.triton_poi_fused__native_batch_norm_legit_no_training_convolution_19:
	.zero		588
